//
// Generated by NVIDIA NVVM Compiler
//
// Compiler Build ID: CL-36424714
// Cuda compilation tools, release 13.0, V13.0.88
// Based on NVVM 20.0.0
//

.version 9.0
.target sm_100
.address_size 64

	// .globl	_Z4evenPii

.visible .entry _Z4evenPii(
	.param .u64 .ptr .align 1 _Z4evenPii_param_0,
	.param .u32 _Z4evenPii_param_1
)
{
	.reg .pred 	%p<3>;
	.reg .b32 	%r<10>;
	.reg .b64 	%rd<5>;

	ld.param.u64 	%rd2, [_Z4evenPii_param_0];
	ld.param.u32 	%r4, [_Z4evenPii_param_1];
	mov.u32 	%r5, %tid.x;
	mov.u32 	%r6, %ctaid.x;
	mov.u32 	%r7, %ntid.x;
	mad.lo.s32 	%r8, %r6, %r7, %r5;
	shl.b32 	%r1, %r8, 1;
	add.s32 	%r9, %r4, -2;
	setp.gt.s32 	%p1, %r1, %r9;
	@%p1 bra 	$L__BB0_3;
	cvta.to.global.u64 	%rd3, %rd2;
	mul.wide.s32 	%rd4, %r1, 4;
	add.s64 	%rd1, %rd3, %rd4;
	ld.global.u32 	%r2, [%rd1];
	ld.global.u32 	%r3, [%rd1+4];
	setp.le.s32 	%p2, %r2, %r3;
	@%p2 bra 	$L__BB0_3;
	st.global.u32 	[%rd1], %r3;
	st.global.u32 	[%rd1+4], %r2;
$L__BB0_3:
	ret;

}
	// .globl	_Z3oddPii
.visible .entry _Z3oddPii(
	.param .u64 .ptr .align 1 _Z3oddPii_param_0,
	.param .u32 _Z3oddPii_param_1
)
{
	.reg .pred 	%p<3>;
	.reg .b32 	%r<10>;
	.reg .b64 	%rd<5>;

	ld.param.u64 	%rd2, [_Z3oddPii_param_0];
	ld.param.u32 	%r4, [_Z3oddPii_param_1];
	mov.u32 	%r5, %tid.x;
	mov.u32 	%r6, %ctaid.x;
	mov.u32 	%r7, %ntid.x;
	mad.lo.s32 	%r8, %r6, %r7, %r5;
	shl.b32 	%r1, %r8, 1;
	add.s32 	%r9, %r4, -2;
	setp.ge.s32 	%p1, %r1, %r9;
	@%p1 bra 	$L__BB1_3;
	cvta.to.global.u64 	%rd3, %rd2;
	mul.wide.s32 	%rd4, %r1, 4;
	add.s64 	%rd1, %rd3, %rd4;
	ld.global.u32 	%r2, [%rd1+4];
	ld.global.u32 	%r3, [%rd1+8];
	setp.le.s32 	%p2, %r2, %r3;
	@%p2 bra 	$L__BB1_3;
	st.global.u32 	[%rd1+4], %r3;
	st.global.u32 	[%rd1+8], %r2;
$L__BB1_3:
	ret;

}


// ===== COMPILED SASS (sm_100) =====

	.target	sm_100

	.elftype	@"ET_EXEC"


//--------------------- .note.nv.tkinfo           --------------------------
	.section	.note.nv.tkinfo,"",@"SHT_NOTE"
	.sectionflags	@"SHF_NOTE_NV_TKINFO"
	.tkinfo
        /*0018*/ 	.word	0x00000002
        /*0030*/ 	.string	""
        /*0030*/ 	.string	"ptxas"
        /*0030*/ 	.string	"Cuda compilation tools, release 13.0, V13.0.88"
        /*0030*/ 	.string	"Build cuda_13.0.r13.0/compiler.36424714_0"
        /*0030*/ 	.string	"-arch sm_100 -m 64 "



//--------------------- .note.nv.cuinfo           --------------------------
	.section	.note.nv.cuinfo,"",@"SHT_NOTE"
	.sectionflags	@"SHF_NOTE_NV_CUINFO"
        /*0018*/ 	.short	0x0002
        /*001a*/ 	.short	0x0064
        /*001c*/ 	.short	0x0082
	.zero		2


//--------------------- .nv.info                  --------------------------
	.section	.nv.info,"",@"SHT_CUDA_INFO"
	.align	4


	//----- nvinfo : EIATTR_REGCOUNT
	.align		4
        /*0000*/ 	.byte	0x04, 0x2f
        /*0002*/ 	.short	(.L_1 - .L_0)
	.align		4
.L_0:
        /*0004*/ 	.word	index@(_Z4evenPii)
        /*0008*/ 	.word	0x00000008


	//----- nvinfo : EIATTR_FRAME_SIZE
	.align		4
.L_1:
        /*000c*/ 	.byte	0x04, 0x11
        /*000e*/ 	.short	(.L_3 - .L_2)
	.align		4
.L_2:
        /*0010*/ 	.word	index@(_Z4evenPii)
        /*0014*/ 	.word	0x00000000


	//----- nvinfo : EIATTR_REGCOUNT
	.align		4
.L_3:
        /*0018*/ 	.byte	0x04, 0x2f
        /*001a*/ 	.short	(.L_5 - .L_4)
	.align		4
.L_4:
        /*001c*/ 	.word	index@(_Z3oddPii)
        /*0020*/ 	.word	0x00000008


	//----- nvinfo : EIATTR_FRAME_SIZE
	.align		4
.L_5:
        /*0024*/ 	.byte	0x04, 0x11
        /*0026*/ 	.short	(.L_7 - .L_6)
	.align		4
.L_6:
        /*0028*/ 	.word	index@(_Z3oddPii)
        /*002c*/ 	.word	0x00000000


	//----- nvinfo : EIATTR_MIN_STACK_SIZE
	.align		4
.L_7:
        /*0030*/ 	.byte	0x04, 0x12
        /*0032*/ 	.short	(.L_9 - .L_8)
	.align		4
.L_8:
        /*0034*/ 	.word	index@(_Z3oddPii)
        /*0038*/ 	.word	0x00000000


	//----- nvinfo : EIATTR_MIN_STACK_SIZE
	.align		4
.L_9:
        /*003c*/ 	.byte	0x04, 0x12
        /*003e*/ 	.short	(.L_11 - .L_10)
	.align		4
.L_10:
        /*0040*/ 	.word	index@(_Z4evenPii)
        /*0044*/ 	.word	0x00000000
.L_11:


//--------------------- .nv.compat                --------------------------
	.section	.nv.compat,"",@"SHT_CUDA_COMPAT_INFO"
	.align	4
        /*0000*/ 	.byte	0x02, 0x09, 0x00, 0x00, 0x02, 0x02, 0x01, 0x00, 0x02, 0x05, 0x05, 0x00, 0x03, 0x07, 0x01, 0x01
        /*0010*/ 	.byte	0x02, 0x03, 0x00, 0x00, 0x02, 0x06, 0x01, 0x00, 0x04, 0x0b, 0x08, 0x00, 0x09, 0x00, 0x00, 0x00
        /*0020*/ 	.byte	0x00, 0x00, 0x00, 0x00


//--------------------- .nv.info._Z3oddPii        --------------------------
	.section	.nv.info._Z3oddPii,"",@"SHT_CUDA_INFO"
	.sectionflags	@""
	.align	4


	//----- nvinfo : EIATTR_CUDA_API_VERSION
	.align		4
        /*0000*/ 	.byte	0x04, 0x37
        /*0002*/ 	.short	(.L_13 - .L_12)
.L_12:
        /*0004*/ 	.word	0x00000082


	//----- nvinfo : EIATTR_KPARAM_INFO
	.align		4
.L_13:
        /*0008*/ 	.byte	0x04, 0x17
        /*000a*/ 	.short	(.L_15 - .L_14)
.L_14:
        /*000c*/ 	.word	0x00000000
        /*0010*/ 	.short	0x0001
        /*0012*/ 	.short	0x0008
        /*0014*/ 	.byte	0x00, 0xf0, 0x11, 0x00


	//----- nvinfo : EIATTR_KPARAM_INFO
	.align		4
.L_15:
        /*0018*/ 	.byte	0x04, 0x17
        /*001a*/ 	.short	(.L_17 - .L_16)
.L_16:
        /*001c*/ 	.word	0x00000000
        /*0020*/ 	.short	0x0000
        /*0022*/ 	.short	0x0000
        /*0024*/ 	.byte	0x00, 0xf5, 0x21, 0x00


	//----- nvinfo : EIATTR_SPARSE_MMA_MASK
	.align		4
.L_17:
        /*0028*/ 	.byte	0x03, 0x50
        /*002a*/ 	.short	0x0000


	//----- nvinfo : EIATTR_MAXREG_COUNT
	.align		4
        /*002c*/ 	.byte	0x03, 0x1b
        /*002e*/ 	.short	0x00ff


	//----- nvinfo : EIATTR_MERCURY_ISA_VERSION
	.align		4
        /*0030*/ 	.byte	0x03, 0x5f
        /*0032*/ 	.short	0x0101


	//----- nvinfo : EIATTR_VRC_CTA_INIT_COUNT
	.align		4
        /*0034*/ 	.byte	0x02, 0x4a
	.zero		1
	.zero		1


	//----- nvinfo : EIATTR_EXIT_INSTR_OFFSETS
	.align		4
        /*0038*/ 	.byte	0x04, 0x1c
        /*003a*/ 	.short	(.L_19 - .L_18)


	//   ....[0]....
.L_18:
        /*003c*/ 	.word	0x00000090


	//   ....[1]....
        /*0040*/ 	.word	0x00000100


	//   ....[2]....
        /*0044*/ 	.word	0x00000130


	//----- nvinfo : EIATTR_CBANK_PARAM_SIZE
	.align		4
.L_19:
        /*0048*/ 	.byte	0x03, 0x19
        /*004a*/ 	.short	0x000c


	//----- nvinfo : EIATTR_PARAM_CBANK
	.align		4
        /*004c*/ 	.byte	0x04, 0x0a
        /*004e*/ 	.short	(.L_21 - .L_20)
	.align		4
.L_20:
        /*0050*/ 	.word	index@(.nv.constant0._Z3oddPii)
        /*0054*/ 	.short	0x0380
        /*0056*/ 	.short	0x000c


	//----- nvinfo : EIATTR_SW_WAR
	.align		4
.L_21:
        /*0058*/ 	.byte	0x04, 0x36
        /*005a*/ 	.short	(.L_23 - .L_22)
.L_22:
        /*005c*/ 	.word	0x00000008
.L_23:


//--------------------- .nv.info._Z4evenPii       --------------------------
	.section	.nv.info._Z4evenPii,"",@"SHT_CUDA_INFO"
	.sectionflags	@""
	.align	4


	//----- nvinfo : EIATTR_CUDA_API_VERSION
	.align		4
        /*0000*/ 	.byte	0x04, 0x37
        /*0002*/ 	.short	(.L_25 - .L_24)
.L_24:
        /*0004*/ 	.word	0x00000082


	//----- nvinfo : EIATTR_KPARAM_INFO
	.align		4
.L_25:
        /*0008*/ 	.byte	0x04, 0x17
        /*000a*/ 	.short	(.L_27 - .L_26)
.L_26:
        /*000c*/ 	.word	0x00000000
        /*0010*/ 	.short	0x0001
        /*0012*/ 	.short	0x0008
        /*0014*/ 	.byte	0x00, 0xf0, 0x11, 0x00


	//----- nvinfo : EIATTR_KPARAM_INFO
	.align		4
.L_27:
        /*0018*/ 	.byte	0x04, 0x17
        /*001a*/ 	.short	(.L_29 - .L_28)
.L_28:
        /*001c*/ 	.word	0x00000000
        /*0020*/ 	.short	0x0000
        /*0022*/ 	.short	0x0000
        /*0024*/ 	.byte	0x00, 0xf5, 0x21, 0x00


	//----- nvinfo : EIATTR_SPARSE_MMA_MASK
	.align		4
.L_29:
        /*0028*/ 	.byte	0x03, 0x50
        /*002a*/ 	.short	0x0000


	//----- nvinfo : EIATTR_MAXREG_COUNT
	.align		4
        /*002c*/ 	.byte	0x03, 0x1b
        /*002e*/ 	.short	0x00ff


	//----- nvinfo : EIATTR_MERCURY_ISA_VERSION
	.align		4
        /*0030*/ 	.byte	0x03, 0x5f
        /*0032*/ 	.short	0x0101


	//----- nvinfo : EIATTR_VRC_CTA_INIT_COUNT
	.align		4
        /*0034*/ 	.byte	0x02, 0x4a
	.zero		1
	.zero		1


	//----- nvinfo : EIATTR_EXIT_INSTR_OFFSETS
	.align		4
        /*0038*/ 	.byte	0x04, 0x1c
        /*003a*/ 	.short	(.L_31 - .L_30)


	//   ....[0]....
.L_30:
        /*003c*/ 	.word	0x00000090


	//   ....[1]....
        /*0040*/ 	.word	0x00000100


	//   ....[2]....
        /*0044*/ 	.word	0x00000130


	//----- nvinfo : EIATTR_CBANK_PARAM_SIZE
	.align		4
.L_31:
        /*0048*/ 	.byte	0x03, 0x19
        /*004a*/ 	.short	0x000c


	//----- nvinfo : EIATTR_PARAM_CBANK
	.align		4
        /*004c*/ 	.byte	0x04, 0x0a
        /*004e*/ 	.short	(.L_33 - .L_32)
	.align		4
.L_32:
        /*0050*/ 	.word	index@(.nv.constant0._Z4evenPii)
        /*0054*/ 	.short	0x0380
        /*0056*/ 	.short	0x000c


	//----- nvinfo : EIATTR_SW_WAR
	.align		4
.L_33:
        /*0058*/ 	.byte	0x04, 0x36
        /*005a*/ 	.short	(.L_35 - .L_34)
.L_34:
        /*005c*/ 	.word	0x00000008
.L_35:


//--------------------- .nv.callgraph             --------------------------
	.section	.nv.callgraph,"",@"SHT_CUDA_CALLGRAPH"
	.align	4
	.sectionentsize	8
	.align		4
        /*0000*/ 	.word	0x00000000
	.align		4
        /*0004*/ 	.word	0xffffffff
	.align		4
        /*0008*/ 	.word	0x00000000
	.align		4
        /*000c*/ 	.word	0xfffffffe
	.align		4
        /*0010*/ 	.word	0x00000000
	.align		4
        /*0014*/ 	.word	0xfffffffd
	.align		4
        /*0018*/ 	.word	0x00000000
	.align		4
        /*001c*/ 	.word	0xfffffffc


//--------------------- .text._Z3oddPii           --------------------------
	.section	.text._Z3oddPii,"ax",@progbits
	.align	128
        .global         _Z3oddPii
        .type           _Z3oddPii,@function
        .size           _Z3oddPii,(.L_x_2 - _Z3oddPii)
        .other          _Z3oddPii,@"STO_CUDA_ENTRY STV_DEFAULT"
_Z3oddPii:
.text._Z3oddPii:
[----:B------:R-:W-:Y:S01]  /*0000*/  LDC R1, c[0x0][0x37c] ;  /* 0x0000df00ff017b82 */ /* 0x000fe20000000800 */
[----:B------:R-:W0:Y:S07]  /*0010*/  S2R R0, SR_TID.X ;  /* 0x0000000000007919 */ /* 0x000e2e0000002100 */
[----:B------:R-:W0:Y:S01]  /*0020*/  S2UR UR5, SR_CTAID.X ;  /* 0x00000000000579c3 */ /* 0x000e220000002500 */
[----:B------:R-:W1:Y:S07]  /*0030*/  LDCU UR4, c[0x0][0x388] ;  /* 0x00007100ff0477ac */ /* 0x000e6e0008000800 */
[----:B------:R-:W0:Y:S01]  /*0040*/  LDC R3, c[0x0][0x360] ;  /* 0x0000d800ff037b82 */ /* 0x000e220000000800 */
[----:B-1----:R-:W-:Y:S01]  /*0050*/  UIADD3 UR4, UPT, UPT, UR4, -0x2, URZ ;  /* 0xfffffffe04047890 */ /* 0x002fe2000fffe0ff */
[----:B0-----:R-:W-:-:S05]  /*0060*/  IMAD R0, R3, UR5, R0 ;  /* 0x0000000503007c24 */ /* 0x001fca000f8e0200 */
[----:B------:R-:W-:-:S04]  /*0070*/  SHF.L.U32 R5, R0, 0x1, RZ ;  /* 0x0000000100057819 */ /* 0x000fc800000006ff */
[----:B------:R-:W-:-:S13]  /*0080*/  ISETP.GE.AND P0, PT, R5, UR4, PT ;  /* 0x0000000405007c0c */ /* 0x000fda000bf06270 */
[----:B------:R-:W-:Y:S05]  /*0090*/  @P0 EXIT ;  /* 0x000000000000094d */ /* 0x000fea0003800000 */
[----:B------:R-:W0:Y:S01]  /*00a0*/  LDC.64 R2, c[0x0][0x380] ;  /* 0x0000e000ff027b82 */ /* 0x000e220000000a00 */
[----:B------:R-:W1:Y:S01]  /*00b0*/  LDCU.64 UR4, c[0x0][0x358] ;  /* 0x00006b00ff0477ac */ /* 0x000e620008000a00 */
[----:B0-----:R-:W-:-:S05]  /*00c0*/  IMAD.WIDE R2, R5, 0x4, R2 ;  /* 0x0000000405027825 */ /* 0x001fca00078e0202 */
[----:B-1----:R-:W2:Y:S04]  /*00d0*/  LDG.E R5, desc[UR4][R2.64+0x4] ;  /* 0x0000040402057981 */ /* 0x002ea8000c1e1900 */
[----:B------:R-:W2:Y:S02]  /*00e0*/  LDG.E R0, desc[UR4][R2.64+0x8] ;  /* 0x0000080402007981 */ /* 0x000ea4000c1e1900 */
[----:B--2---:R-:W-:-:S13]  /*00f0*/  ISETP.GT.AND P0, PT, R5, R0, PT ;  /* 0x000000000500720c */ /* 0x004fda0003f04270 */
[----:B------:R-:W-:Y:S05]  /*0100*/  @!P0 EXIT ;  /* 0x000000000000894d */ /* 0x000fea0003800000 */
[----:B------:R-:W-:Y:S04]  /*0110*/  STG.E desc[UR4][R2.64+0x4], R0 ;  /* 0x0000040002007986 */ /* 0x000fe8000c101904 */
[----:B------:R-:W-:Y:S01]  /*0120*/  STG.E desc[UR4][R2.64+0x8], R5 ;  /* 0x0000080502007986 */ /* 0x000fe2000c101904 */
[----:B------:R-:W-:Y:S05]  /*0130*/  EXIT ;  /* 0x000000000000794d */ /* 0x000fea0003800000 */
.L_x_0:
[----:B------:R-:W-:-:S00]  /*0140*/  BRA `(.L_x_0) ;  /* 0xfffffffc00fc7947 */ /* 0x000fc0000383ffff */
[----:B------:R-:W-:-:S00]  /*0150*/  NOP ;  /* 0x0000000000007918 */ /* 0x000fc00000000000 */
        /* <DEDUP_REMOVED lines=10> */
.L_x_2:


//--------------------- .text._Z4evenPii          --------------------------
	.section	.text._Z4evenPii,"ax",@progbits
	.align	128
        .global         _Z4evenPii
        .type           _Z4evenPii,@function
        .size           _Z4evenPii,(.L_x_3 - _Z4evenPii)
        .other          _Z4evenPii,@"STO_CUDA_ENTRY STV_DEFAULT"
_Z4evenPii:
.text._Z4evenPii:
        /* <DEDUP_REMOVED lines=8> */
[----:B------:R-:W-:-:S13]  /*0080*/  ISETP.GT.AND P0, PT, R5, UR4, PT ;  /* 0x0000000405007c0c */ /* 0x000fda000bf04270 */
        /* <DEDUP_REMOVED lines=11> */
.L_x_1:
        /* <DEDUP_REMOVED lines=12> */
.L_x_3:


//--------------------- .nv.shared.reserved.0     --------------------------
	.section	.nv.shared.reserved.0,"aw",@nobits
	.weak		__nv_reservedSMEM_offset_0_alias
	.size		__nv_reservedSMEM_offset_0_alias, 0, 64
	.other		__nv_reservedSMEM_offset_0_alias,@"STO_CUDA_RESERVED_SHARED STV_DEFAULT"
__nv_reservedSMEM_offset_0_alias:
	.zero		0
	.zero		64


//--------------------- .nv.constant0._Z3oddPii   --------------------------
	.section	.nv.constant0._Z3oddPii,"a",@progbits
	.sectionflags	@""
	.align	4
.nv.constant0._Z3oddPii:
	.zero		908


//--------------------- .nv.constant0._Z4evenPii  --------------------------
	.section	.nv.constant0._Z4evenPii,"a",@progbits
	.sectionflags	@""
	.align	4
.nv.constant0._Z4evenPii:
	.zero		908


//--------------------- SYMBOLS --------------------------

	.type		.nv.reservedSmem.offset0,@object
	.size		.nv.reservedSmem.offset0,0x4
